	.headerflags	@"EF_CUDA_TEXMODE_UNIFIED EF_CUDA_64BIT_ADDRESS EF_CUDA_ACCELERATORS EF_CUDA_SM90 EF_CUDA_VIRTUAL_SM(EF_CUDA_SM90)"
	.elftype	@"ET_EXEC"


//--------------------- .nv.info                  --------------------------
	.section	.nv.info,"",@"SHT_CUDA_INFO"
	.align	4


	//----- nvinfo : EIATTR_REGCOUNT
	.align		4
        /*0000*/ 	.byte	0x04, 0x2f
        /*0002*/ 	.short	(.L_3 - .L_2)
	.align		4
.L_2:
        /*0004*/ 	.word	index@(triton_poi_fused_cat_4)
        /*0008*/ 	.word	0x00000030


	//----- nvinfo : EIATTR_MIN_STACK_SIZE
	.align		4
.L_3:
        /*000c*/ 	.byte	0x04, 0x12
        /*000e*/ 	.short	(.L_5 - .L_4)
	.align		4
.L_4:
        /*0010*/ 	.word	index@(triton_poi_fused_cat_4)
        /*0014*/ 	.word	0x00000000


	//----- nvinfo : EIATTR_FRAME_SIZE
	.align		4
.L_5:
        /*0018*/ 	.byte	0x04, 0x11
        /*001a*/ 	.short	(.L_7 - .L_6)
	.align		4
.L_6:
        /*001c*/ 	.word	index@(triton_poi_fused_cat_4)
        /*0020*/ 	.word	0x00000000


	//----- nvinfo : EIATTR_MIN_STACK_SIZE
	.align		4
.L_7:
        /*0024*/ 	.byte	0x04, 0x12
        /*0026*/ 	.short	(.L_9 - .L_8)
	.align		4
.L_8:
        /*0028*/ 	.word	index@(triton_poi_fused_cat_4)
        /*002c*/ 	.word	0x00000000
.L_9:


//--------------------- .nv.info.triton_poi_fused_cat_4 --------------------------
	.section	.nv.info.triton_poi_fused_cat_4,"",@"SHT_CUDA_INFO"
	.sectionflags	@""
	.align	4


	//----- nvinfo : EIATTR_CUDA_API_VERSION
	.align		4
        /*0000*/ 	.byte	0x04, 0x37
        /*0002*/ 	.short	(.L_11 - .L_10)
.L_10:
        /*0004*/ 	.word	0x0000007c


	//----- nvinfo : EIATTR_KPARAM_INFO
	.align		4
.L_11:
        /*0008*/ 	.byte	0x04, 0x17
        /*000a*/ 	.short	(.L_13 - .L_12)
.L_12:
        /*000c*/ 	.word	0x00000000
        /*0010*/ 	.short	0x000b
        /*0012*/ 	.short	0x0058
        /*0014*/ 	.byte	0x00, 0xf0, 0x11, 0x00


	//----- nvinfo : EIATTR_KPARAM_INFO
	.align		4
.L_13:
        /*0018*/ 	.byte	0x04, 0x17
        /*001a*/ 	.short	(.L_15 - .L_14)
.L_14:
        /*001c*/ 	.word	0x00000000
        /*0020*/ 	.short	0x000a
        /*0022*/ 	.short	0x0050
        /*0024*/ 	.byte	0x00, 0xf4, 0x21, 0x00


	//----- nvinfo : EIATTR_KPARAM_INFO
	.align		4
.L_15:
        /*0028*/ 	.byte	0x04, 0x17
        /*002a*/ 	.short	(.L_17 - .L_16)
.L_16:
        /*002c*/ 	.word	0x00000000
        /*0030*/ 	.short	0x0009
        /*0032*/ 	.short	0x0048
        /*0034*/ 	.byte	0x00, 0xf4, 0x21, 0x00


	//----- nvinfo : EIATTR_KPARAM_INFO
	.align		4
.L_17:
        /*0038*/ 	.byte	0x04, 0x17
        /*003a*/ 	.short	(.L_19 - .L_18)
.L_18:
        /*003c*/ 	.word	0x00000000
        /*0040*/ 	.short	0x0008
        /*0042*/ 	.short	0x0040
        /*0044*/ 	.byte	0x00, 0xf4, 0x21, 0x00


	//----- nvinfo : EIATTR_KPARAM_INFO
	.align		4
.L_19:
        /*0048*/ 	.byte	0x04, 0x17
        /*004a*/ 	.short	(.L_21 - .L_20)
.L_20:
        /*004c*/ 	.word	0x00000000
        /*0050*/ 	.short	0x0007
        /*0052*/ 	.short	0x0038
        /*0054*/ 	.byte	0x00, 0xf4, 0x21, 0x00


	//----- nvinfo : EIATTR_KPARAM_INFO
	.align		4
.L_21:
        /*0058*/ 	.byte	0x04, 0x17
        /*005a*/ 	.short	(.L_23 - .L_22)
.L_22:
        /*005c*/ 	.word	0x00000000
        /*0060*/ 	.short	0x0006
        /*0062*/ 	.short	0x0030
        /*0064*/ 	.byte	0x00, 0xf4, 0x21, 0x00


	//----- nvinfo : EIATTR_KPARAM_INFO
	.align		4
.L_23:
        /*0068*/ 	.byte	0x04, 0x17
        /*006a*/ 	.short	(.L_25 - .L_24)
.L_24:
        /*006c*/ 	.word	0x00000000
        /*0070*/ 	.short	0x0005
        /*0072*/ 	.short	0x0028
        /*0074*/ 	.byte	0x00, 0xf4, 0x21, 0x00


	//----- nvinfo : EIATTR_KPARAM_INFO
	.align		4
.L_25:
        /*0078*/ 	.byte	0x04, 0x17
        /*007a*/ 	.short	(.L_27 - .L_26)
.L_26:
        /*007c*/ 	.word	0x00000000
        /*0080*/ 	.short	0x0004
        /*0082*/ 	.short	0x0020
        /*0084*/ 	.byte	0x00, 0xf4, 0x21, 0x00


	//----- nvinfo : EIATTR_KPARAM_INFO
	.align		4
.L_27:
        /*0088*/ 	.byte	0x04, 0x17
        /*008a*/ 	.short	(.L_29 - .L_28)
.L_28:
        /*008c*/ 	.word	0x00000000
        /*0090*/ 	.short	0x0003
        /*0092*/ 	.short	0x0018
        /*0094*/ 	.byte	0x00, 0xf4, 0x21, 0x00


	//----- nvinfo : EIATTR_KPARAM_INFO
	.align		4
.L_29:
        /*0098*/ 	.byte	0x04, 0x17
        /*009a*/ 	.short	(.L_31 - .L_30)
.L_30:
        /*009c*/ 	.word	0x00000000
        /*00a0*/ 	.short	0x0002
        /*00a2*/ 	.short	0x0010
        /*00a4*/ 	.byte	0x00, 0xf4, 0x21, 0x00


	//----- nvinfo : EIATTR_KPARAM_INFO
	.align		4
.L_31:
        /*00a8*/ 	.byte	0x04, 0x17
        /*00aa*/ 	.short	(.L_33 - .L_32)
.L_32:
        /*00ac*/ 	.word	0x00000000
        /*00b0*/ 	.short	0x0001
        /*00b2*/ 	.short	0x0008
        /*00b4*/ 	.byte	0x00, 0xf4, 0x21, 0x00


	//----- nvinfo : EIATTR_KPARAM_INFO
	.align		4
.L_33:
        /*00b8*/ 	.byte	0x04, 0x17
        /*00ba*/ 	.short	(.L_35 - .L_34)
.L_34:
        /*00bc*/ 	.word	0x00000000
        /*00c0*/ 	.short	0x0000
        /*00c2*/ 	.short	0x0000
        /*00c4*/ 	.byte	0x00, 0xf4, 0x21, 0x00


	//----- nvinfo : EIATTR_SPARSE_MMA_MASK
	.align		4
.L_35:
        /*00c8*/ 	.byte	0x03, 0x50
        /*00ca*/ 	.short	0x0000


	//----- nvinfo : EIATTR_MAXREG_COUNT
	.align		4
        /*00cc*/ 	.byte	0x03, 0x1b
        /*00ce*/ 	.short	0x00ff


	//----- nvinfo : EIATTR_EXIT_INSTR_OFFSETS
	.align		4
        /*00d0*/ 	.byte	0x04, 0x1c
        /*00d2*/ 	.short	(.L_37 - .L_36)


	//   ....[0]....
.L_36:
        /*00d4*/ 	.word	0x00001400


	//----- nvinfo : EIATTR_REQNTID
	.align		4
.L_37:
        /*00d8*/ 	.byte	0x04, 0x10
        /*00da*/ 	.short	(.L_39 - .L_38)
.L_38:
        /*00dc*/ 	.word	0x00000080
        /*00e0*/ 	.word	0x00000001
        /*00e4*/ 	.word	0x00000001


	//----- nvinfo : EIATTR_CBANK_PARAM_SIZE
	.align		4
.L_39:
        /*00e8*/ 	.byte	0x03, 0x19
        /*00ea*/ 	.short	0x005c


	//----- nvinfo : EIATTR_PARAM_CBANK
	.align		4
        /*00ec*/ 	.byte	0x04, 0x0a
        /*00ee*/ 	.short	(.L_41 - .L_40)
	.align		4
.L_40:
        /*00f0*/ 	.word	index@(.nv.constant0.triton_poi_fused_cat_4)
        /*00f4*/ 	.short	0x0210
        /*00f6*/ 	.short	0x005c


	//----- nvinfo : EIATTR_SW_WAR
	.align		4
.L_41:
        /*00f8*/ 	.byte	0x04, 0x36
        /*00fa*/ 	.short	(.L_43 - .L_42)
.L_42:
        /*00fc*/ 	.word	0x00000008
.L_43:


//--------------------- .nv.callgraph             --------------------------
	.section	.nv.callgraph,"",@"SHT_CUDA_CALLGRAPH"
	.align	4
	.sectionentsize	8
	.align		4
        /*0000*/ 	.word	0x00000000
	.align		4
        /*0004*/ 	.word	0xffffffff
	.align		4
        /*0008*/ 	.word	0x00000000
	.align		4
        /*000c*/ 	.word	0xfffffffe
	.align		4
        /*0010*/ 	.word	0x00000000
	.align		4
        /*0014*/ 	.word	0xfffffffd
	.align		4
        /*0018*/ 	.word	0x00000000
	.align		4
        /*001c*/ 	.word	0xfffffffc


//--------------------- .nv.constant4             --------------------------
	.section	.nv.constant4,"a",@progbits
	.align	8
	.align		8
.nv.constant4:
        /*0000*/ 	.dword	_$_str
	.align		8
        /*0008*/ 	.dword	_$_str_$_2


//--------------------- .text.triton_poi_fused_cat_4 --------------------------
	.section	.text.triton_poi_fused_cat_4,"ax",@progbits
	.align	128
        .global         triton_poi_fused_cat_4
        .type           triton_poi_fused_cat_4,@function
        .size           triton_poi_fused_cat_4,(.L_x_1 - triton_poi_fused_cat_4)
        .other          triton_poi_fused_cat_4,@"STO_CUDA_ENTRY STV_DEFAULT"
triton_poi_fused_cat_4:
.text.triton_poi_fused_cat_4:
[----:B------:R-:W-:Y:S01]  /*0000*/  LDC R1, c[0x0][0x28] ;  /* 0x00000a00ff017b82 */ /* 0x000fe20000000800 */
[----:B------:R-:W1:Y:S07]  /*0010*/  S2R R0, SR_TID.X ;  /* 0x0000000000007919 */ /* 0x000e6e0000002100 */
[----:B------:R-:W2:Y:S01]  /*0020*/  LDC.64 R10, c[0x0][0x220] ;  /* 0x00008800ff0a7b82 */ /* 0x000ea20000000a00 */
[----:B------:R-:W3:Y:S01]  /*0030*/  S2R R17, SR_CTAID.X ;  /* 0x0000000000117919 */ /* 0x000ee20000002500 */
[----:B------:R-:W-:Y:S01]  /*0040*/  IMAD.MOV.U32 R8, RZ, RZ, RZ ;  /* 0x000000ffff087224 */ /* 0x000fe200078e00ff */
[----:B------:R-:W-:Y:S01]  /*0050*/  CS2R R4, SRZ ;  /* 0x0000000000047805 */ /* 0x000fe2000001ff00 */
[----:B------:R-:W-:-:S04]  /*0060*/  ULDC.64 UR4, c[0x0][0x208] ;  /* 0x0000820000047ab9 */ /* 0x000fc80000000a00 */
[----:B------:R-:W4:Y:S01]  /*0070*/  LDC.64 R12, c[0x0][0x248] ;  /* 0x00009200ff0c7b82 */ /* 0x000f220000000a00 */
[----:B------:R-:W-:Y:S01]  /*0080*/  CS2R R6, SRZ ;  /* 0x0000000000067805 */ /* 0x000fe2000001ff00 */
[----:B------:R-:W-:Y:S01]  /*0090*/  IMAD.MOV.U32 R14, RZ, RZ, RZ ;  /* 0x000000ffff0e7224 */ /* 0x000fe200078e00ff */
[----:B------:R-:W-:Y:S01]  /*00a0*/  ULDC.64 UR6, c[0x0][0x238] ;  /* 0x00008e0000067ab9 */ /* 0x000fe20000000a00 */
[----:B------:R-:W-:-:S04]  /*00b0*/  IMAD.MOV.U32 R2, RZ, RZ, RZ ;  /* 0x000000ffff027224 */ /* 0x000fc800078e00ff */
[----:B------:R-:W5:Y:S01]  /*00c0*/  LDC.64 R36, c[0x0][0x210] ;  /* 0x00008400ff247b82 */ /* 0x000f620000000a00 */
[----:B-1----:R-:W-:-:S05]  /*00d0*/  IMAD.SHL.U32 R0, R0, 0x4, RZ ;  /* 0x0000000400007824 */ /* 0x002fca00078e00ff */
[----:B------:R-:W-:-:S05]  /*00e0*/  LOP3.LUT R0, R0, 0x1fc, RZ, 0xc0, !PT ;  /* 0x000001fc00007812 */ /* 0x000fca00078ec0ff */
[----:B---3--:R-:W-:-:S05]  /*00f0*/  IMAD R9, R17, 0x200, R0 ;  /* 0x0000020011097824 */ /* 0x008fca00078e0200 */
[----:B------:R-:W-:-:S04]  /*0100*/  SHF.R.S32.HI R0, RZ, 0x1f, R9 ;  /* 0x0000001fff007819 */ /* 0x000fc80000011409 */
[----:B------:R-:W-:-:S04]  /*0110*/  LEA.HI R15, R0, R9, RZ, 0x4 ;  /* 0x00000009000f7211 */ /* 0x000fc800078f20ff */
[----:B------:R-:W-:-:S05]  /*0120*/  SHF.R.S32.HI R39, RZ, 0x4, R15 ;  /* 0x00000004ff277819 */ /* 0x000fca000001140f */
[----:B------:R-:W-:-:S05]  /*0130*/  IMAD.HI R0, R39, 0x2aaaaaab, RZ ;  /* 0x2aaaaaab27007827 */ /* 0x000fca00078e02ff */
[----:B------:R-:W-:-:S04]  /*0140*/  SHF.R.U32.HI R3, RZ, 0x1f, R0 ;  /* 0x0000001fff037819 */ /* 0x000fc80000011600 */
[----:B------:R-:W-:-:S05]  /*0150*/  LEA.HI R0, R0, R3, RZ, 0x19 ;  /* 0x0000000300007211 */ /* 0x000fca00078fc8ff */
[----:B------:R-:W-:-:S04]  /*0160*/  IMAD R39, R0, -0x300, R39 ;  /* 0xfffffd0000277824 */ /* 0x000fc800078e0227 */
[C---:B--2---:R-:W-:Y:S01]  /*0170*/  IMAD.WIDE R10, R39.reuse, 0x4, R10 ;  /* 0x00000004270a7825 */ /* 0x044fe200078e020a */
[C---:B------:R-:W-:Y:S02]  /*0180*/  ISETP.GE.AND P0, PT, R39.reuse, 0x180, PT ;  /* 0x000001802700780c */ /* 0x040fe40003f06270 */
[----:B------:R-:W-:-:S11]  /*0190*/  ISETP.GT.AND P1, PT, R39, 0x17f, PT ;  /* 0x0000017f2700780c */ /* 0x000fd60003f24270 */
[----:B------:R-:W2:Y:S04]  /*01a0*/  @!P0 LDG.E.EL R8, desc[UR4][R10.64] ;  /* 0x000000040a088981 */ /* 0x000ea8000c2e1900 */
[----:B------:R-:W3:Y:S04]  /*01b0*/  @!P0 LDG.E.EL R5, desc[UR4][R10.64] ;  /* 0x000000040a058981 */ /* 0x000ee8000c2e1900 */
[----:B------:R-:W3:Y:S01]  /*01c0*/  @!P0 LDG.E.EL R7, desc[UR4][R10.64] ;  /* 0x000000040a078981 */ /* 0x000ee2000c2e1900 */
[----:B----4-:R-:W-:-:S03]  /*01d0*/  IMAD.WIDE R12, R39, 0x4, R12 ;  /* 0x00000004270c7825 */ /* 0x010fc600078e020c */
[----:B------:R1:W4:Y:S04]  /*01e0*/  @!P0 LDG.E.EL R14, desc[UR4][R10.64] ;  /* 0x000000040a0e8981 */ /* 0x000328000c2e1900 */
[----:B------:R-:W4:Y:S04]  /*01f0*/  @P1 LDG.E.EL R6, desc[UR4][R12.64+-0x600] ;  /* 0xfffa00040c061981 */ /* 0x000f28000c2e1900 */
[----:B------:R-:W4:Y:S04]  /*0200*/  @P1 LDG.E.EL R2, desc[UR4][R12.64+-0x600] ;  /* 0xfffa00040c021981 */ /* 0x000f28000c2e1900 */
[----:B------:R-:W4:Y:S01]  /*0210*/  @P1 LDG.E.EL R4, desc[UR4][R12.64+-0x600] ;  /* 0xfffa00040c041981 */ /* 0x000f22000c2e1900 */
[----:B------:R-:W-:Y:S01]  /*0220*/  IMAD.HI R40, R9, 0x2aaaaaab, RZ ;  /* 0x2aaaaaab09287827 */ /* 0x000fe200078e02ff */
[----:B------:R-:W-:-:S04]  /*0230*/  SHF.R.S32.HI R18, RZ, 0x16, R17 ;  /* 0x00000016ff127819 */ /* 0x000fc80000011411 */
[----:B------:R-:W-:Y:S01]  /*0240*/  SHF.R.U32.HI R3, RZ, 0x1f, R40 ;  /* 0x0000001fff037819 */ /* 0x000fe20000011628 */
[----:B------:R-:W-:Y:S01]  /*0250*/  IMAD.MOV.U32 R0, RZ, RZ, RZ ;  /* 0x000000ffff007224 */ /* 0x000fe200078e00ff */
[----:B------:R-:W-:Y:S02]  /*0260*/  SGXT R18, R18, 0x1 ;  /* 0x000000011212781a */ /* 0x000fe40000000200 */
[----:B------:R-:W-:Y:S01]  /*0270*/  LEA.HI.SX32 R40, R40, R3, 0x15 ;  /* 0x0000000328287211 */ /* 0x000fe200078faaff */
[----:B------:R-:W-:Y:S01]  /*0280*/  VIADD R3, R9, 0x1 ;  /* 0x0000000109037836 */ /* 0x000fe20000000000 */
[----:B------:R-:W-:Y:S01]  /*0290*/  LOP3.LUT R16, R15, 0xfffffff0, RZ, 0xc0, !PT ;  /* 0xfffffff00f107812 */ /* 0x000fe200078ec0ff */
[C---:B-1----:R-:W-:Y:S01]  /*02a0*/  VIADD R10, R9.reuse, 0x2 ;  /* 0x00000002090a7836 */ /* 0x042fe20000000000 */
[----:B------:R1:W4:Y:S01]  /*02b0*/  @P1 LDG.E.EL R0, desc[UR4][R12.64+-0x600] ;  /* 0xfffa00040c001981 */ /* 0x000322000c2e1900 */
[----:B------:R-:W-:Y:S01]  /*02c0*/  VIADD R11, R9, 0x3 ;  /* 0x00000003090b7836 */ /* 0x000fe20000000000 */
[----:B------:R-:W-:Y:S01]  /*02d0*/  LEA.HI R15, R18, R3, RZ, 0x4 ;  /* 0x00000003120f7211 */ /* 0x000fe200078f20ff */
[----:B------:R-:W-:-:S02]  /*02e0*/  IMAD R17, R40, 0x1800, RZ ;  /* 0x0000180028117824 */ /* 0x000fc400078e02ff */
[----:B01----:R-:W-:Y:S01]  /*02f0*/  IMAD.IADD R12, R9, 0x1, -R16 ;  /* 0x00000001090c7824 */ /* 0x003fe200078e0a10 */
[C---:B------:R-:W-:Y:S02]  /*0300*/  LEA.HI R13, R18.reuse, R10, RZ, 0x4 ;  /* 0x0000000a120d7211 */ /* 0x040fe400078f20ff */
[----:B------:R-:W-:Y:S01]  /*0310*/  LEA.HI R18, R18, R11, RZ, 0x4 ;  /* 0x0000000b12127211 */ /* 0x000fe200078f20ff */
[----:B------:R-:W-:Y:S01]  /*0320*/  IMAD R12, R12, 0x180, R17 ;  /* 0x000001800c0c7824 */ /* 0x000fe200078e0211 */
[----:B------:R-:W-:Y:S02]  /*0330*/  LOP3.LUT R16, R15, 0xfffffff0, RZ, 0xc0, !PT ;  /* 0xfffffff00f107812 */ /* 0x000fe400078ec0ff */
[----:B------:R-:W-:Y:S02]  /*0340*/  LOP3.LUT R13, R13, 0xfffffff0, RZ, 0xc0, !PT ;  /* 0xfffffff00d0d7812 */ /* 0x000fe400078ec0ff */
[----:B------:R-:W-:Y:S01]  /*0350*/  LOP3.LUT R18, R18, 0xfffffff0, RZ, 0xc0, !PT ;  /* 0xfffffff012127812 */ /* 0x000fe200078ec0ff */
[----:B------:R-:W-:Y:S01]  /*0360*/  IMAD.IADD R16, R3, 0x1, -R16 ;  /* 0x0000000103107824 */ /* 0x000fe200078e0a10 */
[----:B------:R-:W-:Y:S01]  /*0370*/  SHF.R.S32.HI R3, RZ, 0x1f, R39 ;  /* 0x0000001fff037819 */ /* 0x000fe20000011427 */
[----:B------:R-:W-:Y:S01]  /*0380*/  IMAD.IADD R13, R10, 0x1, -R13 ;  /* 0x000000010a0d7824 */ /* 0x000fe200078e0a0d */
[----:B------:R-:W-:Y:S01]  /*0390*/  IADD3 R15, P2, R39, R12, RZ ;  /* 0x0000000c270f7210 */ /* 0x000fe20007f5e0ff */
[----:B------:R-:W-:-:S02]  /*03a0*/  IMAD.IADD R18, R11, 0x1, -R18 ;  /* 0x000000010b127824 */ /* 0x000fc400078e0a12 */
[--C-:B------:R-:W-:Y:S01]  /*03b0*/  IMAD R22, R16, 0x180, R17.reuse ;  /* 0x0000018010167824 */ /* 0x100fe200078e0211 */
[----:B------:R-:W-:Y:S01]  /*03c0*/  LEA.HI.X.SX32 R16, R12, R3, 0x1, P2 ;  /* 0x000000030c107211 */ /* 0x000fe200010f0eff */
[--C-:B------:R-:W-:Y:S01]  /*03d0*/  IMAD R24, R13, 0x180, R17.reuse ;  /* 0x000001800d187824 */ /* 0x100fe200078e0211 */
[----:B------:R-:W-:Y:S01]  /*03e0*/  LEA R10, P2, R15, UR6, 0x2 ;  /* 0x000000060f0a7c11 */ /* 0x000fe2000f8410ff */
[----:B------:R-:W-:-:S03]  /*03f0*/  IMAD R30, R18, 0x180, R17 ;  /* 0x00000180121e7824 */ /* 0x000fc600078e0211 */
[----:B------:R-:W-:Y:S02]  /*0400*/  LEA.HI.X R11, R15, UR7, R16, 0x2, P2 ;  /* 0x000000070f0b7c11 */ /* 0x000fe400090f1410 */
[----:B------:R-:W-:Y:S02]  /*0410*/  IADD3 R17, P2, R39, R22, RZ ;  /* 0x0000001627117210 */ /* 0x000fe40007f5e0ff */
[----:B------:R-:W-:Y:S02]  /*0420*/  IADD3 R15, P3, R39, R24, RZ ;  /* 0x00000018270f7210 */ /* 0x000fe40007f7e0ff */
[----:B------:R-:W-:Y:S02]  /*0430*/  IADD3 R13, P4, R39, R30, RZ ;  /* 0x0000001e270d7210 */ /* 0x000fe40007f9e0ff */
[-C--:B------:R-:W-:Y:S02]  /*0440*/  LEA.HI.X.SX32 R32, R22, R3.reuse, 0x1, P2 ;  /* 0x0000000316207211 */ /* 0x080fe400010f0eff */
[----:B------:R-:W-:-:S02]  /*0450*/  LEA.HI.X.SX32 R26, R24, R3, 0x1, P3 ;  /* 0x00000003181a7211 */ /* 0x000fc400018f0eff */
[----:B------:R-:W-:Y:S02]  /*0460*/  LEA R18, P2, R17, UR6, 0x2 ;  /* 0x0000000611127c11 */ /* 0x000fe4000f8410ff */
[----:B------:R-:W-:Y:S02]  /*0470*/  LEA.HI.X.SX32 R20, R30, R3, 0x1, P4 ;  /* 0x000000031e147211 */ /* 0x000fe400020f0eff */
[----:B------:R-:W-:Y:S02]  /*0480*/  LEA R28, P3, R15, UR6, 0x2 ;  /* 0x000000060f1c7c11 */ /* 0x000fe4000f8610ff */
[----:B------:R-:W-:Y:S01]  /*0490*/  LEA R16, P4, R13, UR6, 0x2 ;  /* 0x000000060d107c11 */ /* 0x000fe2000f8810ff */
[----:B------:R-:W-:Y:S01]  /*04a0*/  IMAD.MOV.U32 R3, RZ, RZ, RZ ;  /* 0x000000ffff037224 */ /* 0x000fe200078e00ff */
[----:B------:R-:W-:Y:S02]  /*04b0*/  LEA.HI.X R19, R17, UR7, R32, 0x2, P2 ;  /* 0x0000000711137c11 */ /* 0x000fe400090f1420 */
[----:B------:R-:W-:Y:S01]  /*04c0*/  LEA.HI.X R29, R15, UR7, R26, 0x2, P3 ;  /* 0x000000070f1d7c11 */ /* 0x000fe200098f141a */
[----:B------:R-:W-:Y:S01]  /*04d0*/  IMAD.MOV.U32 R26, RZ, RZ, RZ ;  /* 0x000000ffff1a7224 */ /* 0x000fe200078e00ff */
[----:B------:R-:W-:Y:S01]  /*04e0*/  LEA.HI.X R17, R13, UR7, R20, 0x2, P4 ;  /* 0x000000070d117c11 */ /* 0x000fe2000a0f1414 */
[----:B------:R-:W-:Y:S01]  /*04f0*/  IMAD.MOV.U32 R13, RZ, RZ, RZ ;  /* 0x000000ffff0d7224 */ /* 0x000fe200078e00ff */
[----:B------:R0:W4:Y:S01]  /*0500*/  @P1 LDG.E.EL R3, desc[UR4][R10.64+-0x600] ;  /* 0xfffa00040a031981 */ /* 0x000122000c2e1900 */
[----:B------:R-:W-:Y:S01]  /*0510*/  IMAD.MOV.U32 R15, RZ, RZ, RZ ;  /* 0x000000ffff0f7224 */ /* 0x000fe200078e00ff */
[----:B------:R-:W1:Y:S01]  /*0520*/  LDC.64 R20, c[0x0][0x218] ;  /* 0x00008600ff147b82 */ /* 0x000e620000000a00 */
[C---:B------:R-:W-:Y:S01]  /*0530*/  IMAD.IADD R23, R39.reuse, 0x1, R12 ;  /* 0x0000000127177824 */ /* 0x040fe200078e020c */
[----:B------:R-:W4:Y:S01]  /*0540*/  @P1 LDG.E.EL R26, desc[UR4][R28.64+-0x600] ;  /* 0xfffa00041c1a1981 */ /* 0x000f22000c2e1900 */
[----:B------:R-:W-:-:S02]  /*0550*/  IMAD.IADD R25, R39, 0x1, R22 ;  /* 0x0000000127197824 */ /* 0x000fc400078e0216 */
[----:B------:R-:W-:Y:S01]  /*0560*/  IMAD.IADD R27, R39, 0x1, R24 ;  /* 0x00000001271b7824 */ /* 0x000fe200078e0218 */
[----:B------:R0:W4:Y:S01]  /*0570*/  @P1 LDG.E.EL R13, desc[UR4][R16.64+-0x600] ;  /* 0xfffa0004100d1981 */ /* 0x000122000c2e1900 */
[----:B-----5:R-:W-:Y:S01]  /*0580*/  IMAD.WIDE R22, R23, 0x4, R36 ;  /* 0x0000000417167825 */ /* 0x020fe200078e0224 */
[----:B0-----:R-:W-:Y:S02]  /*0590*/  CS2R R10, SRZ ;  /* 0x00000000000a7805 */ /* 0x001fe4000001ff00 */
[----:B------:R0:W5:Y:S01]  /*05a0*/  @P1 LDG.E.EL R15, desc[UR4][R18.64+-0x600] ;  /* 0xfffa0004120f1981 */ /* 0x000162000c2e1900 */
[----:B------:R-:W-:-:S03]  /*05b0*/  IMAD.MOV.U32 R35, RZ, RZ, RZ ;  /* 0x000000ffff237224 */ /* 0x000fc600078e00ff */
[----:B------:R0:W5:Y:S01]  /*05c0*/  @!P0 LDG.E.EL R10, desc[UR4][R22.64] ;  /* 0x00000004160a8981 */ /* 0x000162000c2e1900 */
[----:B------:R-:W1:Y:S01]  /*05d0*/  LDC.64 R16, c[0x0][0x228] ;  /* 0x00008a00ff107b82 */ /* 0x000e620000000a00 */
[----:B0-----:R-:W-:-:S04]  /*05e0*/  IMAD.WIDE R18, R25, 0x4, R36 ;  /* 0x0000000419127825 */ /* 0x001fc800078e0224 */
[----:B------:R-:W-:-:S03]  /*05f0*/  IMAD.WIDE R24, R27, 0x4, R36 ;  /* 0x000000041b187825 */ /* 0x000fc600078e0224 */
[----:B------:R-:W0:Y:S02]  /*0600*/  LDC.64 R22, c[0x0][0x230] ;  /* 0x00008c00ff167b82 */ /* 0x000e240000000a00 */
[----:B------:R-:W5:Y:S01]  /*0610*/  @!P0 LDG.E.EL R35, desc[UR4][R24.64] ;  /* 0x0000000418238981 */ /* 0x000f62000c2e1900 */
[----:B------:R-:W-:Y:S02]  /*0620*/  IMAD.IADD R31, R39, 0x1, R30 ;  /* 0x00000001271f7824 */ /* 0x000fe400078e021e */
[----:B------:R-:W-:Y:S02]  /*0630*/  IMAD.MOV.U32 R12, RZ, RZ, RZ ;  /* 0x000000ffff0c7224 */ /* 0x000fe400078e00ff */
[----:B------:R-:W-:Y:S02]  /*0640*/  IMAD.MOV.U32 R29, RZ, RZ, RZ ;  /* 0x000000ffff1d7224 */ /* 0x000fe400078e00ff */
[----:B------:R-:W-:Y:S02]  /*0650*/  IMAD.WIDE R36, R31, 0x4, R36 ;  /* 0x000000041f247825 */ /* 0x000fe400078e0224 */
[----:B------:R1:W5:Y:S01]  /*0660*/  @!P0 LDG.E.EL R12, desc[UR4][R18.64] ;  /* 0x00000004120c8981 */ /* 0x000362000c2e1900 */
[----:B------:R-:W-:-:S02]  /*0670*/  CS2R R32, SRZ ;  /* 0x0000000000207805 */ /* 0x000fc4000001ff00 */
[----:B------:R-:W-:Y:S01]  /*0680*/  CS2R R30, SRZ ;  /* 0x00000000001e7805 */ /* 0x000fe2000001ff00 */
[----:B------:R0:W5:Y:S01]  /*0690*/  @!P0 LDG.E.EL R29, desc[UR4][R36.64] ;  /* 0x00000004241d8981 */ /* 0x000162000c2e1900 */
[C---:B-1----:R-:W-:Y:S01]  /*06a0*/  IMAD.WIDE R20, R39.reuse, 0x4, R20 ;  /* 0x0000000427147825 */ /* 0x042fe200078e0214 */
[----:B------:R-:W1:Y:S03]  /*06b0*/  LDC.64 R18, c[0x0][0x240] ;  /* 0x00009000ff127b82 */ /* 0x000e660000000a00 */
[----:B------:R-:W-:Y:S01]  /*06c0*/  IMAD.MOV.U32 R27, RZ, RZ, RZ ;  /* 0x000000ffff1b7224 */ /* 0x000fe200078e00ff */
[----:B------:R-:W5:Y:S01]  /*06d0*/  @!P0 LDG.E.EL R11, desc[UR4][R20.64] ;  /* 0x00000004140b8981 */ /* 0x000f62000c2e1900 */
[----:B------:R-:W-:-:S03]  /*06e0*/  IMAD.WIDE R16, R39, 0x4, R16 ;  /* 0x0000000427107825 */ /* 0x000fc600078e0210 */
[----:B------:R-:W5:Y:S01]  /*06f0*/  @!P0 LDG.E.EL R33, desc[UR4][R20.64] ;  /* 0x0000000414218981 */ /* 0x000f62000c2e1900 */
[----:B0-----:R-:W-:-:S03]  /*0700*/  IMAD.WIDE R22, R39, 0x4, R22 ;  /* 0x0000000427167825 */ /* 0x001fc600078e0216 */
[----:B------:R-:W5:Y:S01]  /*0710*/  @!P0 LDG.E.EL R31, desc[UR4][R20.64] ;  /* 0x00000004141f8981 */ /* 0x000f62000c2e1900 */
[----:B------:R-:W-:-:S03]  /*0720*/  IMAD.MOV.U32 R41, RZ, RZ, 0x3e800000 ;  /* 0x3e800000ff297424 */ /* 0x000fc600078e00ff */
[----:B------:R-:W5:Y:S04]  /*0730*/  @!P0 LDG.E.EL R27, desc[UR4][R16.64] ;  /* 0x00000004101b8981 */ /* 0x000f68000c2e1900 */
[----:B------:R-:W5:Y:S04]  /*0740*/  @!P0 LDG.E.EL R32, desc[UR4][R16.64] ;  /* 0x0000000410208981 */ /* 0x000f68000c2e1900 */
[----:B------:R-:W5:Y:S01]  /*0750*/  @!P0 LDG.E.EL R30, desc[UR4][R16.64] ;  /* 0x00000004101e8981 */ /* 0x000f62000c2e1900 */
[----:B-1----:R-:W-:Y:S01]  /*0760*/  IMAD.WIDE R18, R39, 0x4, R18 ;  /* 0x0000000427127825 */ /* 0x002fe200078e0212 */
[----:B------:R-:W-:-:S02]  /*0770*/  CS2R R44, SRZ ;  /* 0x00000000002c7805 */ /* 0x000fc4000001ff00 */
[----:B--2---:R-:W-:Y:S02]  /*0780*/  SEL R8, R8, RZ, !P0 ;  /* 0x000000ff08087207 */ /* 0x004fe40004000000 */
[----:B---3--:R-:W-:-:S03]  /*0790*/  SEL R28, R5, RZ, !P0 ;  /* 0x000000ff051c7207 */ /* 0x008fc60004000000 */
[----:B------:R-:W-:Y:S02]  /*07a0*/  FADD R8, R8, 9.9999997473787516356e-06 ;  /* 0x3727c5ac08087421 */ /* 0x000fe40000000000 */
[----:B------:R-:W-:Y:S01]  /*07b0*/  FADD R28, R28, 9.9999997473787516356e-06 ;  /* 0x3727c5ac1c1c7421 */ /* 0x000fe20000000000 */
[----:B------:R-:W-:-:S03]  /*07c0*/  SEL R7, R7, RZ, !P0 ;  /* 0x000000ff07077207 */ /* 0x000fc60004000000 */
[----:B------:R-:W0:Y:S01]  /*07d0*/  MUFU.SQRT R8, R8 ;  /* 0x0000000800087308 */ /* 0x000e220000002000 */
[----:B----4-:R-:W-:-:S07]  /*07e0*/  SEL R14, R14, RZ, !P0 ;  /* 0x000000ff0e0e7207 */ /* 0x010fce0004000000 */
[----:B------:R-:W1:Y:S01]  /*07f0*/  MUFU.SQRT R24, R28 ;  /* 0x0000001c00187308 */ /* 0x000e620000002000 */
[----:B------:R-:W-:Y:S01]  /*0800*/  FADD R25, R7, 9.9999997473787516356e-06 ;  /* 0x3727c5ac07197421 */ /* 0x000fe20000000000 */
[----:B------:R-:W-:Y:S01]  /*0810*/  FADD R14, R14, 9.9999997473787516356e-06 ;  /* 0x3727c5ac0e0e7421 */ /* 0x000fe20000000000 */
[----:B------:R-:W-:Y:S01]  /*0820*/  IMAD.MOV.U32 R5, RZ, RZ, RZ ;  /* 0x000000ffff057224 */ /* 0x000fe200078e00ff */
[----:B------:R-:W-:Y:S01]  /*0830*/  SEL R36, R6, RZ, P1 ;  /* 0x000000ff06247207 */ /* 0x000fe20000800000 */
[----:B------:R-:W-:-:S03]  /*0840*/  IMAD.MOV.U32 R7, RZ, RZ, RZ ;  /* 0x000000ffff077224 */ /* 0x000fc600078e00ff */
[----:B------:R-:W2:Y:S01]  /*0850*/  MUFU.SQRT R25, R25 ;  /* 0x0000001900197308 */ /* 0x000ea20000002000 */
[----:B0-----:R-:W-:Y:S01]  /*0860*/  FSETP.GT.AND P3, PT, R8, 8.50705917302346158658e+37, PT ;  /* 0x7e8000000800780b */ /* 0x001fe20003f64000 */
[----:B------:R-:W-:Y:S01]  /*0870*/  FADD R36, R36, 9.9999997473787516356e-06 ;  /* 0x3727c5ac24247421 */ /* 0x000fe20000000000 */
[----:B------:R0:W3:Y:S01]  /*0880*/  @!P0 LDG.E.EL R5, desc[UR4][R20.64] ;  /* 0x0000000414058981 */ /* 0x0000e2000c2e1900 */
[----:B-1----:R-:W-:-:S04]  /*0890*/  FSETP.GT.AND P2, PT, R24, 8.50705917302346158658e+37, PT ;  /* 0x7e8000001800780b */ /* 0x002fc80003f44000 */
[----:B------:R-:W1:Y:S01]  /*08a0*/  MUFU.SQRT R34, R14 ;  /* 0x0000000e00227308 */ /* 0x000e620000002000 */
[----:B------:R-:W-:Y:S01]  /*08b0*/  FSETP.GEU.AND P4, PT, R24, 1.175494350822287508e-38, PT ;  /* 0x008000001800780b */ /* 0x000fe20003f8e000 */
[----:B------:R-:W-:Y:S01]  /*08c0*/  IMAD.MOV.U32 R28, RZ, RZ, RZ ;  /* 0x000000ffff1c7224 */ /* 0x000fe200078e00ff */
[----:B------:R4:W3:Y:S01]  /*08d0*/  @!P0 LDG.E.EL R7, desc[UR4][R16.64] ;  /* 0x0000000410078981 */ /* 0x0008e2000c2e1900 */
[----:B------:R-:W-:Y:S01]  /*08e0*/  IMAD.MOV.U32 R6, RZ, RZ, RZ ;  /* 0x000000ffff067224 */ /* 0x000fe200078e00ff */
[----:B0-----:R-:W-:Y:S02]  /*08f0*/  CS2R R20, SRZ ;  /* 0x0000000000147805 */ /* 0x001fe4000001ff00 */
[----:B------:R-:W-:Y:S02]  /*0900*/  SEL R2, R2, RZ, P1 ;  /* 0x000000ff02027207 */ /* 0x000fe40000800000 */
[----:B------:R-:W-:Y:S01]  /*0910*/  SEL R42, R4, RZ, P1 ;  /* 0x000000ff042a7207 */ /* 0x000fe20000800000 */
[----:B------:R-:W3:Y:S01]  /*0920*/  @!P0 LDG.E.EL R28, desc[UR4][R22.64] ;  /* 0x00000004161c8981 */ /* 0x000ee2000c2e1900 */
[----:B------:R-:W-:Y:S01]  /*0930*/  FSETP.GEU.AND P5, PT, R8, 1.175494350822287508e-38, PT ;  /* 0x008000000800780b */ /* 0x000fe20003fae000 */
[----:B----4-:R-:W0:Y:S02]  /*0940*/  MUFU.SQRT R17, R36 ;  /* 0x0000002400117308 */ /* 0x010e240000002000 */
[----:B------:R-:W4:Y:S01]  /*0950*/  @!P0 LDG.E.EL R21, desc[UR4][R22.64] ;  /* 0x0000000416158981 */ /* 0x000f22000c2e1900 */
[----:B------:R-:W-:Y:S01]  /*0960*/  FADD R43, R2, 9.9999997473787516356e-06 ;  /* 0x3727c5ac022b7421 */ /* 0x000fe20000000000 */
[----:B------:R-:W-:Y:S01]  /*0970*/  FADD R42, R42, 9.9999997473787516356e-06 ;  /* 0x3727c5ac2a2a7421 */ /* 0x000fe20000000000 */
[----:B--2---:R-:W-:Y:S01]  /*0980*/  FSETP.GT.AND P6, PT, R25, 8.50705917302346158658e+37, PT ;  /* 0x7e8000001900780b */ /* 0x004fe20003fc4000 */
[----:B------:R-:W2:Y:S01]  /*0990*/  @!P0 LDG.E.EL R6, desc[UR4][R22.64] ;  /* 0x0000000416068981 */ /* 0x000ea2000c2e1900 */
[----:B------:R-:W-:Y:S01]  /*09a0*/  @P2 FMUL R24, R24, 0.25 ;  /* 0x3e80000018182820 */ /* 0x000fe20000400000 */
[----:B------:R-:W-:-:S02]  /*09b0*/  @P3 FMUL R8, R8, 0.25 ;  /* 0x3e80000008083820 */ /* 0x000fc40000400000 */
[----:B------:R0:W2:Y:S01]  /*09c0*/  @!P0 LDG.E.EL R20, desc[UR4][R22.64] ;  /* 0x0000000416148981 */ /* 0x0000a2000c2e1900 */
[C---:B------:R-:W-:Y:S02]  /*09d0*/  FSEL R37, R41.reuse, 1, P3 ;  /* 0x3f80000029257808 */ /* 0x040fe40001800000 */
[----:B-1----:R-:W-:Y:S01]  /*09e0*/  FSETP.GT.AND P3, PT, R34, 8.50705917302346158658e+37, PT ;  /* 0x7e8000002200780b */ /* 0x002fe20003f64000 */
[----:B------:R-:W1:Y:S01]  /*09f0*/  MUFU.SQRT R43, R43 ;  /* 0x0000002b002b7308 */ /* 0x000e620000002000 */
[----:B------:R-:W-:Y:S01]  /*0a00*/  @!P4 FMUL R24, R24, 16777216 ;  /* 0x4b8000001818c820 */ /* 0x000fe20000400000 */
[----:B0-----:R-:W-:-:S06]  /*0a10*/  FSEL R23, R41, 1, P2 ;  /* 0x3f80000029177808 */ /* 0x001fcc0001000000 */
[----:B------:R-:W0:Y:S01]  /*0a20*/  MUFU.SQRT R42, R42 ;  /* 0x0000002a002a7308 */ /* 0x000e220000002000 */
[----:B------:R-:W-:Y:S01]  /*0a30*/  FSETP.GEU.AND P2, PT, R25, 1.175494350822287508e-38, PT ;  /* 0x008000001900780b */ /* 0x000fe20003f4e000 */
[----:B------:R-:W-:Y:S01]  /*0a40*/  @!P4 FMUL R23, R23, 16777216 ;  /* 0x4b8000001717c820 */ /* 0x000fe20000400000 */
[----:B------:R-:W-:Y:S01]  /*0a50*/  FSETP.GEU.AND P4, PT, R34, 1.175494350822287508e-38, PT ;  /* 0x008000002200780b */ /* 0x000fe20003f8e000 */
[----:B------:R-:W-:Y:S02]  /*0a60*/  IMAD.MOV.U32 R2, RZ, RZ, RZ ;  /* 0x000000ffff027224 */ /* 0x000fe400078e00ff */
[----:B------:R-:W-:Y:S02]  /*0a70*/  IMAD.MOV.U32 R4, RZ, RZ, RZ ;  /* 0x000000ffff047224 */ /* 0x000fe400078e00ff */
[----:B------:R-:W-:Y:S02]  /*0a80*/  IMAD.MOV.U32 R16, RZ, RZ, RZ ;  /* 0x000000ffff107224 */ /* 0x000fe400078e00ff */
[----:B------:R-:W-:-:S02]  /*0a90*/  IMAD.MOV.U32 R14, RZ, RZ, RZ ;  /* 0x000000ffff0e7224 */ /* 0x000fc400078e00ff */
[----:B------:R-:W-:Y:S01]  /*0aa0*/  @!P5 FMUL R8, R8, 16777216 ;  /* 0x4b8000000808d820 */ /* 0x000fe20000400000 */
[----:B------:R-:W-:Y:S01]  /*0ab0*/  @!P5 FMUL R37, R37, 16777216 ;  /* 0x4b8000002525d820 */ /* 0x000fe20000400000 */
[----:B------:R-:W-:Y:S01]  /*0ac0*/  FSETP.GT.AND P5, PT, R17, 8.50705917302346158658e+37, PT ;  /* 0x7e8000001100780b */ /* 0x000fe20003fa4000 */
[----:B------:R-:W2:Y:S01]  /*0ad0*/  @P1 LDG.E.EL R2, desc[UR4][R18.64+-0x600] ;  /* 0xfffa000412021981 */ /* 0x000ea2000c2e1900 */
[----:B------:R-:W-:Y:S01]  /*0ae0*/  @P6 FMUL R25, R25, 0.25 ;  /* 0x3e80000019196820 */ /* 0x000fe20000400000 */
[----:B------:R-:W-:Y:S02]  /*0af0*/  FSEL R36, R41, 1, P6 ;  /* 0x3f80000029247808 */ /* 0x000fe40003000000 */
[----:B------:R-:W2:Y:S01]  /*0b00*/  @P1 LDG.E.EL R4, desc[UR4][R18.64+-0x600] ;  /* 0xfffa000412041981 */ /* 0x000ea2000c2e1900 */
[----:B------:R-:W-:Y:S01]  /*0b10*/  FSETP.GEU.AND P6, PT, R17, 1.175494350822287508e-38, PT ;  /* 0x008000001100780b */ /* 0x000fe20003fce000 */
[----:B------:R-:W-:Y:S02]  /*0b20*/  @P3 FMUL R34, R34, 0.25 ;  /* 0x3e80000022223820 */ /* 0x000fe40000400000 */
[----:B------:R-:W2:Y:S04]  /*0b30*/  @P1 LDG.E.EL R16, desc[UR4][R18.64+-0x600] ;  /* 0xfffa000412101981 */ /* 0x000ea8000c2e1900 */
[----:B------:R0:W2:Y:S01]  /*0b40*/  @P1 LDG.E.EL R14, desc[UR4][R18.64+-0x600] ;  /* 0xfffa0004120e1981 */ /* 0x0000a2000c2e1900 */
[----:B------:R-:W-:Y:S01]  /*0b50*/  @!P2 FMUL R25, R25, 16777216 ;  /* 0x4b8000001919a820 */ /* 0x000fe20000400000 */
[----:B------:R-:W-:Y:S01]  /*0b60*/  @!P2 FMUL R36, R36, 16777216 ;  /* 0x4b8000002424a820 */ /* 0x000fe20000400000 */
[----:B------:R-:W-:Y:S01]  /*0b70*/  @!P4 FMUL R34, R34, 16777216 ;  /* 0x4b8000002222c820 */ /* 0x000fe20000400000 */
[----:B------:R-:W1:Y:S01]  /*0b80*/  MUFU.RCP R38, R24 ;  /* 0x0000001800267308 */ /* 0x000e620000001000 */
[----:B0-----:R-:W-:-:S07]  /*0b90*/  FSEL R18, R41, 1, P3 ;  /* 0x3f80000029127808 */ /* 0x001fce0001800000 */
[----:B------:R0:W0:Y:S01]  /*0ba0*/  MUFU.RCP R22, R8 ;  /* 0x0000000800167308 */ /* 0x0000220000001000 */
[----:B-1----:R-:W-:Y:S01]  /*0bb0*/  FSETP.GT.AND P2, PT, R43, 8.50705917302346158658e+37, PT ;  /* 0x7e8000002b00780b */ /* 0x002fe20003f44000 */
[----:B------:R-:W-:Y:S01]  /*0bc0*/  @!P4 FMUL R18, R18, 16777216 ;  /* 0x4b8000001212c820 */ /* 0x000fe20000400000 */
[C---:B------:R-:W-:Y:S01]  /*0bd0*/  FSETP.GT.AND P4, PT, R42.reuse, 8.50705917302346158658e+37, PT ;  /* 0x7e8000002a00780b */ /* 0x040fe20003f84000 */
[----:B------:R-:W-:Y:S01]  /*0be0*/  @P5 FMUL R17, R17, 0.25 ;  /* 0x3e80000011115820 */ /* 0x000fe20000400000 */
[----:B------:R-:W-:Y:S02]  /*0bf0*/  FSETP.GEU.AND P3, PT, R43, 1.175494350822287508e-38, PT ;  /* 0x008000002b00780b */ /* 0x000fe40003f6e000 */
[----:B0-----:R-:W-:Y:S01]  /*0c00*/  FSEL R8, R41, 1, P5 ;  /* 0x3f80000029087808 */ /* 0x001fe20002800000 */
[----:B------:R-:W0:Y:S01]  /*0c10*/  MUFU.RCP R25, R25 ;  /* 0x0000001900197308 */ /* 0x000e220000001000 */
[----:B------:R-:W-:Y:S01]  /*0c20*/  FSETP.GEU.AND P5, PT, R42, 1.175494350822287508e-38, PT ;  /* 0x008000002a00780b */ /* 0x000fe20003fae000 */
[----:B------:R-:W-:-:S04]  /*0c30*/  @!P6 FMUL R17, R17, 16777216 ;  /* 0x4b8000001111e820 */ /* 0x000fc80000400000 */
[----:B------:R-:W-:Y:S01]  /*0c40*/  @P2 FMUL R43, R43, 0.25 ;  /* 0x3e8000002b2b2820 */ /* 0x000fe20000400000 */
[----:B------:R-:W-:Y:S01]  /*0c50*/  FMUL R38, R38, R23 ;  /* 0x0000001726267220 */ /* 0x000fe20000400000 */
[----:B------:R-:W-:Y:S01]  /*0c60*/  @P4 FMUL R42, R42, 0.25 ;  /* 0x3e8000002a2a4820 */ /* 0x000fe20000400000 */
[----:B------:R-:W1:Y:S01]  /*0c70*/  MUFU.RCP R19, R34 ;  /* 0x0000002200137308 */ /* 0x000e620000001000 */
[----:B------:R-:W-:Y:S01]  /*0c80*/  FMUL R37, R22, R37 ;  /* 0x0000002516257220 */ /* 0x000fe20000400000 */
[----:B------:R-:W-:Y:S01]  /*0c90*/  @!P3 FMUL R43, R43, 16777216 ;  /* 0x4b8000002b2bb820 */ /* 0x000fe20000400000 */
[----:B------:R-:W5:Y:S05]  /*0ca0*/  LDC.64 R22, c[0x0][0x250] ;  /* 0x00009400ff167b82 */ /* 0x000f6a0000000a00 */
[----:B------:R-:W1:Y:S01]  /*0cb0*/  MUFU.RCP R17, R17 ;  /* 0x0000001100117308 */ /* 0x000e620000001000 */
[----:B------:R-:W-:Y:S01]  /*0cc0*/  @!P5 FMUL R42, R42, 16777216 ;  /* 0x4b8000002a2ad820 */ /* 0x000fe20000400000 */
[----:B0-----:R-:W-:-:S02]  /*0cd0*/  FMUL R36, R25, R36 ;  /* 0x0000002419247220 */ /* 0x001fc40000400000 */
[----:B------:R-:W0:Y:S01]  /*0ce0*/  LDC.64 R24, c[0x0][0x258] ;  /* 0x00009600ff187b82 */ /* 0x000e220000000a00 */
[----:B------:R-:W-:-:S03]  /*0cf0*/  @!P6 FMUL R8, R8, 16777216 ;  /* 0x4b8000000808e820 */ /* 0x000fc60000400000 */
[----:B------:R-:W1:Y:S02]  /*0d00*/  MUFU.RCP R43, R43 ;  /* 0x0000002b002b7308 */ /* 0x000e640000001000 */
[----:B-1----:R-:W-:Y:S01]  /*0d10*/  FMUL R34, R19, R18 ;  /* 0x0000001213227220 */ /* 0x002fe20000400000 */
[----:B------:R-:W-:-:S05]  /*0d20*/  FSEL R18, R41, 1, P2 ;  /* 0x3f80000029127808 */ /* 0x000fca0001000000 */
[----:B------:R-:W1:Y:S01]  /*0d30*/  MUFU.RCP R42, R42 ;  /* 0x0000002a002a7308 */ /* 0x000e620000001000 */
[----:B------:R-:W-:Y:S01]  /*0d40*/  FMUL R19, R17, R8 ;  /* 0x0000000811137220 */ /* 0x000fe20000400000 */
[----:B------:R-:W-:Y:S01]  /*0d50*/  FSEL R17, R41, 1, P4 ;  /* 0x3f80000029117808 */ /* 0x000fe20002000000 */
[----:B------:R-:W-:-:S04]  /*0d60*/  @!P3 FMUL R18, R18, 16777216 ;  /* 0x4b8000001212b820 */ /* 0x000fc80000400000 */
[----:B------:R-:W-:Y:S01]  /*0d70*/  @!P5 FMUL R17, R17, 16777216 ;  /* 0x4b8000001111d820 */ /* 0x000fe20000400000 */
[----:B------:R-:W-:Y:S01]  /*0d80*/  FMUL R18, R43, R18 ;  /* 0x000000122b127220 */ /* 0x000fe20000400000 */
[----:B------:R-:W-:Y:S02]  /*0d90*/  IMAD.MOV.U32 R8, RZ, RZ, RZ ;  /* 0x000000ffff087224 */ /* 0x000fe400078e00ff */
[----:B-----5:R-:W-:-:S04]  /*0da0*/  IMAD.WIDE R22, R39, 0x4, R22 ;  /* 0x0000000427167825 */ /* 0x020fc800078e0216 */
[----:B-1----:R-:W-:Y:S01]  /*0db0*/  FMUL R17, R42, R17 ;  /* 0x000000112a117220 */ /* 0x002fe20000400000 */
[----:B------:R-:W-:Y:S01]  /*0dc0*/  CS2R R42, SRZ ;  /* 0x00000000002a7805 */ /* 0x000fe2000001ff00 */
[----:B------:R-:W5:Y:S01]  /*0dd0*/  @P1 LDG.E.EL R8, desc[UR4][R22.64+-0x600] ;  /* 0xfffa000416081981 */ /* 0x000f62000c2e1900 */
[----:B0-----:R-:W-:-:S03]  /*0de0*/  IMAD.WIDE R24, R39, 0x4, R24 ;  /* 0x0000000427187825 */ /* 0x001fc600078e0218 */
[----:B------:R-:W5:Y:S01]  /*0df0*/  @P1 LDG.E.EL R44, desc[UR4][R22.64+-0x600] ;  /* 0xfffa0004162c1981 */ /* 0x000f62000c2e1900 */
[----:B------:R-:W-:-:S03]  /*0e00*/  IMAD.MOV.U32 R39, RZ, RZ, RZ ;  /* 0x000000ffff277224 */ /* 0x000fc600078e00ff */
[----:B------:R-:W5:Y:S04]  /*0e10*/  @P1 LDG.E.EL R43, desc[UR4][R22.64+-0x600] ;  /* 0xfffa0004162b1981 */ /* 0x000f68000c2e1900 */
[----:B------:R0:W5:Y:S04]  /*0e20*/  @P1 LDG.E.EL R42, desc[UR4][R22.64+-0x600] ;  /* 0xfffa0004162a1981 */ /* 0x000168000c2e1900 */
[----:B------:R-:W5:Y:S04]  /*0e30*/  @P1 LDG.E.EL R39, desc[UR4][R24.64+-0x600] ;  /* 0xfffa000418271981 */ /* 0x000f68000c2e1900 */
[----:B------:R-:W5:Y:S01]  /*0e40*/  @P1 LDG.E.EL R45, desc[UR4][R24.64+-0x600] ;  /* 0xfffa0004182d1981 */ /* 0x000f62000c2e1900 */
[----:B0-----:R-:W-:-:S06]  /*0e50*/  CS2R R22, SRZ ;  /* 0x0000000000167805 */ /* 0x001fcc000001ff00 */
[----:B------:R-:W5:Y:S04]  /*0e60*/  @P1 LDG.E.EL R22, desc[UR4][R24.64+-0x600] ;  /* 0xfffa000418161981 */ /* 0x000f68000c2e1900 */
[----:B------:R0:W5:Y:S01]  /*0e70*/  @P1 LDG.E.EL R23, desc[UR4][R24.64+-0x600] ;  /* 0xfffa000418171981 */ /* 0x000162000c2e1900 */
[----:B------:R-:W-:-:S05]  /*0e80*/  SEL R0, R0, RZ, P1 ;  /* 0x000000ff00007207 */ /* 0x000fca0000800000 */
[----:B------:R-:W-:-:S06]  /*0e90*/  FADD R0, R0, 9.9999997473787516356e-06 ;  /* 0x3727c5ac00007421 */ /* 0x000fcc0000000000 */
[----:B------:R-:W1:Y:S02]  /*0ea0*/  MUFU.SQRT R0, R0 ;  /* 0x0000000000007308 */ /* 0x000e640000002000 */
[C---:B-1----:R-:W-:Y:S02]  /*0eb0*/  FSETP.GT.AND P2, PT, R0.reuse, 8.50705917302346158658e+37, PT ;  /* 0x7e8000000000780b */ /* 0x042fe40003f44000 */
[----:B------:R-:W-:-:S11]  /*0ec0*/  FSETP.GEU.AND P3, PT, R0, 1.175494350822287508e-38, PT ;  /* 0x008000000000780b */ /* 0x000fd60003f6e000 */
[----:B------:R-:W-:-:S04]  /*0ed0*/  @P2 FMUL R0, R0, 0.25 ;  /* 0x3e80000000002820 */ /* 0x000fc80000400000 */
[----:B------:R-:W-:-:S06]  /*0ee0*/  @!P3 FMUL R0, R0, 16777216 ;  /* 0x4b8000000000b820 */ /* 0x000fcc0000400000 */
[----:B------:R-:W1:Y:S01]  /*0ef0*/  MUFU.RCP R0, R0 ;  /* 0x0000000000007308 */ /* 0x000e620000001000 */
[----:B------:R-:W-:Y:S02]  /*0f00*/  FSEL R41, R41, 1, P2 ;  /* 0x3f80000029297808 */ /* 0x000fe40001000000 */
[----:B------:R-:W-:-:S03]  /*0f10*/  SEL R10, R10, RZ, !P0 ;  /* 0x000000ff0a0a7207 */ /* 0x000fc60004000000 */
[----:B------:R-:W-:Y:S01]  /*0f20*/  @!P3 FMUL R41, R41, 16777216 ;  /* 0x4b8000002929b820 */ /* 0x000fe20000400000 */
[----:B0-----:R-:W-:Y:S02]  /*0f30*/  SEL R25, R11, RZ, !P0 ;  /* 0x000000ff0b197207 */ /* 0x001fe40004000000 */
[----:B------:R-:W-:Y:S01]  /*0f40*/  SEL R35, R35, RZ, !P0 ;  /* 0x000000ff23237207 */ /* 0x000fe20004000000 */
[----:B-1----:R-:W-:Y:S01]  /*0f50*/  FMUL R41, R0, R41 ;  /* 0x0000002900297220 */ /* 0x002fe20000400000 */
[----:B------:R-:W-:Y:S02]  /*0f60*/  SEL R0, R12, RZ, !P0 ;  /* 0x000000ff0c007207 */ /* 0x000fe40004000000 */
[----:B------:R-:W-:-:S03]  /*0f70*/  SEL R32, R32, RZ, !P0 ;  /* 0x000000ff20207207 */ /* 0x000fc60004000000 */
[----:B------:R-:W-:Y:S01]  /*0f80*/  FADD R0, R0, -R25 ;  /* 0x8000001900007221 */ /* 0x000fe20000000000 */
[----:B------:R-:W-:-:S03]  /*0f90*/  SEL R25, R29, RZ, !P0 ;  /* 0x000000ff1d197207 */ /* 0x000fc60004000000 */
[----:B------:R-:W-:Y:S01]  /*0fa0*/  FMUL R37, R37, R0 ;  /* 0x0000000025257220 */ /* 0x000fe20000400000 */
[----:B------:R-:W-:Y:S02]  /*0fb0*/  SEL R3, R3, RZ, P1 ;  /* 0x000000ff03037207 */ /* 0x000fe40000800000 */
[----:B------:R-:W-:Y:S02]  /*0fc0*/  SEL R0, R27, RZ, !P0 ;  /* 0x000000ff1b007207 */ /* 0x000fe40004000000 */
[----:B------:R-:W-:Y:S02]  /*0fd0*/  SEL R15, R15, RZ, P1 ;  /* 0x000000ff0f0f7207 */ /* 0x000fe40000800000 */
[----:B------:R-:W-:Y:S02]  /*0fe0*/  SEL R13, R13, RZ, P1 ;  /* 0x000000ff0d0d7207 */ /* 0x000fe40000800000 */
[----:B------:R-:W-:Y:S02]  /*0ff0*/  SEL R30, R30, RZ, !P0 ;  /* 0x000000ff1e1e7207 */ /* 0x000fe40004000000 */
[----:B---3--:R-:W-:-:S05]  /*1000*/  SEL R5, R5, RZ, !P0 ;  /* 0x000000ff05057207 */ /* 0x008fca0004000000 */
[----:B------:R-:W-:Y:S01]  /*1010*/  FADD R11, R10, -R5 ;  /* 0x800000050a0b7221 */ /* 0x000fe20000000000 */
[----:B------:R-:W-:Y:S01]  /*1020*/  SEL R10, R33, RZ, !P0 ;  /* 0x000000ff210a7207 */ /* 0x000fe20004000000 */
[----:B------:R-:W-:-:S04]  /*1030*/  IMAD R5, R40, -0x3000, R9 ;  /* 0xffffd00028057824 */ /* 0x000fc800078e0209 */
[----:B------:R-:W-:Y:S01]  /*1040*/  FADD R9, R35, -R10 ;  /* 0x8000000a23097221 */ /* 0x000fe20000000000 */
[----:B------:R-:W-:Y:S02]  /*1050*/  SEL R10, R31, RZ, !P0 ;  /* 0x000000ff1f0a7207 */ /* 0x000fe40004000000 */
[----:B----4-:R-:W-:Y:S01]  /*1060*/  SEL R21, R21, RZ, !P0 ;  /* 0x000000ff15157207 */ /* 0x010fe20004000000 */
[----:B------:R-:W-:Y:S01]  /*1070*/  FMUL R11, R38, R11 ;  /* 0x0000000b260b7220 */ /* 0x000fe20000400000 */
[----:B------:R-:W-:Y:S02]  /*1080*/  SEL R27, R28, RZ, !P0 ;  /* 0x000000ff1c1b7207 */ /* 0x000fe40004000000 */
[----:B--2---:R-:W-:Y:S01]  /*1090*/  SEL R29, R6, RZ, !P0 ;  /* 0x000000ff061d7207 */ /* 0x004fe20004000000 */
[----:B------:R-:W-:Y:S01]  /*10a0*/  FFMA R6, R32, R37, R21 ;  /* 0x0000002520067223 */ /* 0x000fe20000000015 */
[----:B------:R-:W-:Y:S01]  /*10b0*/  FADD R25, R25, -R10 ;  /* 0x8000000a19197221 */ /* 0x000fe20000000000 */
[----:B------:R-:W-:Y:S01]  /*10c0*/  FFMA R0, R0, R11, R27 ;  /* 0x0000000b00007223 */ /* 0x000fe2000000001b */
[----:B------:R-:W-:-:S02]  /*10d0*/  SEL R11, R7, RZ, !P0 ;  /* 0x000000ff070b7207 */ /* 0x000fc40004000000 */
[----:B------:R-:W-:Y:S01]  /*10e0*/  SEL R20, R20, RZ, !P0 ;  /* 0x000000ff14147207 */ /* 0x000fe20004000000 */
[----:B------:R-:W-:Y:S01]  /*10f0*/  FMUL R34, R34, R25 ;  /* 0x0000001922227220 */ /* 0x000fe20000400000 */
[----:B------:R-:W-:-:S03]  /*1100*/  FMUL R9, R36, R9 ;  /* 0x0000000924097220 */ /* 0x000fc60000400000 */
[----:B------:R-:W-:Y:S01]  /*1110*/  FFMA R34, R11, R34, R20 ;  /* 0x000000220b227223 */ /* 0x000fe20000000014 */
[----:B------:R-:W-:Y:S02]  /*1120*/  SEL R2, R2, RZ, P1 ;  /* 0x000000ff02027207 */ /* 0x000fe40000800000 */
[----:B------:R-:W-:Y:S02]  /*1130*/  SEL R12, R4, RZ, P1 ;  /* 0x000000ff040c7207 */ /* 0x000fe40000800000 */
[----:B------:R-:W-:Y:S02]  /*1140*/  SEL R4, R26, RZ, P1 ;  /* 0x000000ff1a047207 */ /* 0x000fe40000800000 */
[----:B------:R-:W-:Y:S01]  /*1150*/  SEL R21, R16, RZ, P1 ;  /* 0x000000ff10157207 */ /* 0x000fe20000800000 */
[----:B------:R-:W-:Y:S02]  /*1160*/  FADD R10, R3, -R2 ;  /* 0x80000002030a7221 */ /* 0x000fe40000000000 */
[----:B------:R-:W0:Y:S01]  /*1170*/  LDC.64 R2, c[0x0][0x260] ;  /* 0x00009800ff027b82 */ /* 0x000e220000000a00 */
[----:B------:R-:W-:Y:S01]  /*1180*/  SEL R14, R14, RZ, P1 ;  /* 0x000000ff0e0e7207 */ /* 0x000fe20000800000 */
[----:B------:R-:W-:Y:S01]  /*1190*/  FADD R4, R4, -R21 ;  /* 0x8000001504047221 */ /* 0x000fe20000000000 */
[----:B------:R-:W-:-:S03]  /*11a0*/  FADD R7, R15, -R12 ;  /* 0x8000000c0f077221 */ /* 0x000fc60000000000 */
[----:B------:R-:W-:Y:S01]  /*11b0*/  FMUL R17, R17, R4 ;  /* 0x0000000411117220 */ /* 0x000fe20000400000 */
[----:B------:R-:W-:Y:S01]  /*11c0*/  FADD R4, R13, -R14 ;  /* 0x8000000e0d047221 */ /* 0x000fe20000000000 */
[----:B------:R-:W-:Y:S01]  /*11d0*/  FMUL R10, R19, R10 ;  /* 0x0000000a130a7220 */ /* 0x000fe20000400000 */
[----:B------:R-:W-:Y:S02]  /*11e0*/  FMUL R7, R18, R7 ;  /* 0x0000000712077220 */ /* 0x000fe40000400000 */
[----:B------:R-:W-:Y:S01]  /*11f0*/  FMUL R4, R41, R4 ;  /* 0x0000000429047220 */ /* 0x000fe20000400000 */
[----:B------:R-:W-:Y:S01]  /*1200*/  FFMA R9, R30, R9, R29 ;  /* 0x000000091e097223 */ /* 0x000fe2000000001d */
[----:B------:R-:W-:Y:S01]  /*1210*/  FSETP.GEU.AND P6, PT, R6, RZ, PT ;  /* 0x000000ff0600720b */ /* 0x000fe20003fce000 */
[----:B------:R-:W-:Y:S01]  /*1220*/  IMAD R5, R40, 0x8000, R5 ;  /* 0x0000800028057824 */ /* 0x000fe200078e0205 */
[----:B------:R-:W-:Y:S02]  /*1230*/  FSETP.GEU.AND P4, PT, R34, RZ, PT ;  /* 0x000000ff2200720b */ /* 0x000fe40003f8e000 */
[----:B------:R-:W-:-:S02]  /*1240*/  FSETP.GEU.AND P5, PT, R9, RZ, PT ;  /* 0x000000ff0900720b */ /* 0x000fc40003fae000 */
[----:B------:R-:W-:Y:S02]  /*1250*/  FSEL R15, R34, RZ, P4 ;  /* 0x000000ff220f7208 */ /* 0x000fe40002000000 */
[----:B------:R-:W-:Y:S01]  /*1260*/  FSEL R14, R9, RZ, P5 ;  /* 0x000000ff090e7208 */ /* 0x000fe20002800000 */
[----:B0-----:R-:W-:Y:S01]  /*1270*/  IMAD.WIDE R2, R5, 0x4, R2 ;  /* 0x0000000405027825 */ /* 0x001fe200078e0202 */
[----:B-----5:R-:W-:Y:S02]  /*1280*/  SEL R11, R8, RZ, P1 ;  /* 0x000000ff080b7207 */ /* 0x020fe40000800000 */
[----:B------:R-:W-:Y:S02]  /*1290*/  SEL R44, R44, RZ, P1 ;  /* 0x000000ff2c2c7207 */ /* 0x000fe40000800000 */
[----:B------:R-:W-:Y:S02]  /*12a0*/  SEL R8, R43, RZ, P1 ;  /* 0x000000ff2b087207 */ /* 0x000fe40000800000 */
[----:B------:R-:W-:-:S02]  /*12b0*/  SEL R42, R42, RZ, P1 ;  /* 0x000000ff2a2a7207 */ /* 0x000fc40000800000 */
[----:B------:R-:W-:Y:S02]  /*12c0*/  SEL R12, R39, RZ, P1 ;  /* 0x000000ff270c7207 */ /* 0x000fe40000800000 */
[----:B------:R-:W-:-:S03]  /*12d0*/  SEL R45, R45, RZ, P1 ;  /* 0x000000ff2d2d7207 */ /* 0x000fc60000800000 */
[----:B------:R-:W-:Y:S01]  /*12e0*/  FFMA R10, R11, R10, R12 ;  /* 0x0000000a0b0a7223 */ /* 0x000fe2000000000c */
[----:B------:R-:W-:Y:S02]  /*12f0*/  SEL R13, R22, RZ, P1 ;  /* 0x000000ff160d7207 */ /* 0x000fe40000800000 */
[----:B------:R-:W-:Y:S01]  /*1300*/  SEL R23, R23, RZ, P1 ;  /* 0x000000ff17177207 */ /* 0x000fe20000800000 */
[----:B------:R-:W-:Y:S02]  /*1310*/  FFMA R7, R44, R7, R45 ;  /* 0x000000072c077223 */ /* 0x000fe4000000002d */
[----:B------:R-:W-:Y:S01]  /*1320*/  FFMA R17, R8, R17, R13 ;  /* 0x0000001108117223 */ /* 0x000fe2000000000d */
[----:B------:R-:W-:Y:S01]  /*1330*/  FSETP.GEU.AND P1, PT, R0, RZ, PT ;  /* 0x000000ff0000720b */ /* 0x000fe20003f2e000 */
[----:B------:R-:W-:Y:S01]  /*1340*/  FFMA R4, R42, R4, R23 ;  /* 0x000000042a047223 */ /* 0x000fe20000000017 */
[----:B------:R-:W-:Y:S02]  /*1350*/  FSEL R13, R6, RZ, P6 ;  /* 0x000000ff060d7208 */ /* 0x000fe40003000000 */
[----:B------:R-:W-:-:S02]  /*1360*/  FSEL R12, R0, RZ, P1 ;  /* 0x000000ff000c7208 */ /* 0x000fc40000800000 */
[----:B------:R-:W-:Y:S02]  /*1370*/  FSETP.GEU.AND P3, PT, R10, RZ, PT ;  /* 0x000000ff0a00720b */ /* 0x000fe40003f6e000 */
[----:B------:R-:W-:Y:S02]  /*1380*/  FSETP.GEU.AND P2, PT, R7, RZ, PT ;  /* 0x000000ff0700720b */ /* 0x000fe40003f4e000 */
[----:B------:R-:W-:Y:S02]  /*1390*/  FSETP.GEU.AND P1, PT, R17, RZ, PT ;  /* 0x000000ff1100720b */ /* 0x000fe40003f2e000 */
[----:B------:R-:W-:Y:S02]  /*13a0*/  FSETP.GEU.AND P6, PT, R4, RZ, PT ;  /* 0x000000ff0400720b */ /* 0x000fe40003fce000 */
[----:B------:R-:W-:Y:S02]  /*13b0*/  @P0 FSEL R12, R10, RZ, P3 ;  /* 0x000000ff0a0c0208 */ /* 0x000fe40001800000 */
[----:B------:R-:W-:-:S02]  /*13c0*/  @P0 FSEL R13, R7, RZ, P2 ;  /* 0x000000ff070d0208 */ /* 0x000fc40001000000 */
[----:B------:R-:W-:Y:S02]  /*13d0*/  @P0 FSEL R14, R17, RZ, P1 ;  /* 0x000000ff110e0208 */ /* 0x000fe40000800000 */
[----:B------:R-:W-:-:S05]  /*13e0*/  @P0 FSEL R15, R4, RZ, P6 ;  /* 0x000000ff040f0208 */ /* 0x000fca0003000000 */
[----:B------:R-:W-:Y:S01]  /*13f0*/  STG.E.128 desc[UR4][R2.64], R12 ;  /* 0x0000000c02007986 */ /* 0x000fe2000c101d04 */
[----:B------:R-:W-:Y:S05]  /*1400*/  EXIT ;  /* 0x000000000000794d */ /* 0x000fea0003800000 */
.L_x_0:
[----:B------:R-:W-:-:S00]  /*1410*/  BRA `(.L_x_0) ;  /* 0xfffffffc00fc7947 */ /* 0x000fc0000383ffff */
[----:B------:R-:W-:-:S00]  /*1420*/  NOP ;  /* 0x0000000000007918 */ /* 0x000fc00000000000 */
        /* <DEDUP_REMOVED lines=13> */
.L_x_1:


//--------------------- .nv.global.init           --------------------------
	.section	.nv.global.init,"aw",@progbits
.nv.global.init:
	.type		_$_str,@object
	.size		_$_str,(_$_str_$_2 - _$_str)
_$_str:
        /*0000*/ 	.byte	0x5f, 0x5f, 0x43, 0x55, 0x44, 0x41, 0x5f, 0x46, 0x54, 0x5a, 0x00
	.type		_$_str_$_2,@object
	.size		_$_str_$_2,(.L_1 - _$_str_$_2)
_$_str_$_2:
        /*000b*/ 	.byte	0x5f, 0x5f, 0x43, 0x55, 0x44, 0x41, 0x5f, 0x50, 0x52, 0x45, 0x43, 0x5f, 0x53, 0x51, 0x52, 0x54
        /*001b*/ 	.byte	0x00
.L_1:


//--------------------- .nv.constant0.triton_poi_fused_cat_4 --------------------------
	.section	.nv.constant0.triton_poi_fused_cat_4,"a",@progbits
	.sectionflags	@""
	.align	4
.nv.constant0.triton_poi_fused_cat_4:
	.zero		620
